//
// Generated by NVIDIA NVVM Compiler
//
// Compiler Build ID: CL-36424714
// Cuda compilation tools, release 13.0, V13.0.88
// Based on NVVM 20.0.0
//

.version 9.0
.target sm_100
.address_size 64

	// .globl	_Z6Conv3DPdS_S_S_S_S_S_iiiii

.visible .entry _Z6Conv3DPdS_S_S_S_S_S_iiiii(
	.param .u64 .ptr .align 1 _Z6Conv3DPdS_S_S_S_S_S_iiiii_param_0,
	.param .u64 .ptr .align 1 _Z6Conv3DPdS_S_S_S_S_S_iiiii_param_1,
	.param .u64 .ptr .align 1 _Z6Conv3DPdS_S_S_S_S_S_iiiii_param_2,
	.param .u64 .ptr .align 1 _Z6Conv3DPdS_S_S_S_S_S_iiiii_param_3,
	.param .u64 .ptr .align 1 _Z6Conv3DPdS_S_S_S_S_S_iiiii_param_4,
	.param .u64 .ptr .align 1 _Z6Conv3DPdS_S_S_S_S_S_iiiii_param_5,
	.param .u64 .ptr .align 1 _Z6Conv3DPdS_S_S_S_S_S_iiiii_param_6,
	.param .u32 _Z6Conv3DPdS_S_S_S_S_S_iiiii_param_7,
	.param .u32 _Z6Conv3DPdS_S_S_S_S_S_iiiii_param_8,
	.param .u32 _Z6Conv3DPdS_S_S_S_S_S_iiiii_param_9,
	.param .u32 _Z6Conv3DPdS_S_S_S_S_S_iiiii_param_10,
	.param .u32 _Z6Conv3DPdS_S_S_S_S_S_iiiii_param_11
)
{
	.reg .pred 	%p<12>;
	.reg .b32 	%r<107>;
	.reg .b32 	%f<17>;
	.reg .b64 	%rd<61>;
	.reg .b64 	%fd<85>;

	ld.param.u64 	%rd11, [_Z6Conv3DPdS_S_S_S_S_S_iiiii_param_2];
	ld.param.u64 	%rd8, [_Z6Conv3DPdS_S_S_S_S_S_iiiii_param_3];
	ld.param.u64 	%rd9, [_Z6Conv3DPdS_S_S_S_S_S_iiiii_param_4];
	ld.param.u64 	%rd10, [_Z6Conv3DPdS_S_S_S_S_S_iiiii_param_5];
	ld.param.u64 	%rd12, [_Z6Conv3DPdS_S_S_S_S_S_iiiii_param_6];
	ld.param.u32 	%r41, [_Z6Conv3DPdS_S_S_S_S_S_iiiii_param_7];
	ld.param.u32 	%r45, [_Z6Conv3DPdS_S_S_S_S_S_iiiii_param_8];
	ld.param.u32 	%r42, [_Z6Conv3DPdS_S_S_S_S_S_iiiii_param_9];
	ld.param.u32 	%r43, [_Z6Conv3DPdS_S_S_S_S_S_iiiii_param_10];
	cvta.to.global.u64 	%rd1, %rd11;
	cvta.to.global.u64 	%rd2, %rd12;
	mov.u32 	%r46, %ntid.x;
	mov.u32 	%r47, %ctaid.x;
	mov.u32 	%r48, %tid.x;
	mad.lo.s32 	%r1, %r46, %r47, %r48;
	setp.ge.s32 	%p1, %r1, %r45;
	@%p1 bra 	$L__BB0_12;
	ld.param.u32 	%r92, [_Z6Conv3DPdS_S_S_S_S_S_iiiii_param_11];
	cvta.to.global.u64 	%rd13, %rd8;
	cvta.to.global.u64 	%rd14, %rd9;
	cvta.to.global.u64 	%rd15, %rd10;
	mul.wide.s32 	%rd16, %r1, 8;
	add.s64 	%rd17, %rd13, %rd16;
	ld.global.f64 	%fd20, [%rd17];
	cvt.rmi.s32.f64 	%r2, %fd20;
	add.s64 	%rd18, %rd14, %rd16;
	ld.global.f64 	%fd21, [%rd18];
	cvt.rmi.s32.f64 	%r49, %fd21;
	add.s64 	%rd19, %rd15, %rd16;
	ld.global.f64 	%fd22, [%rd19];
	cvt.rmi.s32.f64 	%r3, %fd22;
	cvt.rn.f64.s32 	%fd23, %r43;
	cvt.rn.f64.s32 	%fd24, %r2;
	sub.f64 	%fd25, %fd20, %fd24;
	mul.f64 	%fd26, %fd25, %fd23;
	mov.f64 	%fd27, 0d3FE0000000000000;
	copysign.f64 	%fd28, %fd26, %fd27;
	add.rz.f64 	%fd29, %fd26, %fd28;
	cvt.rzi.f64.f64 	%fd30, %fd29;
	cvt.rzi.s64.f64 	%rd20, %fd30;
	cvt.u32.u64 	%r4, %rd20;
	cvt.rn.f64.s32 	%fd31, %r49;
	sub.f64 	%fd32, %fd21, %fd31;
	mul.f64 	%fd33, %fd32, %fd23;
	copysign.f64 	%fd34, %fd33, %fd27;
	add.rz.f64 	%fd35, %fd33, %fd34;
	cvt.rzi.f64.f64 	%fd36, %fd35;
	cvt.rzi.s64.f64 	%rd21, %fd36;
	cvt.u32.u64 	%r50, %rd21;
	cvt.rn.f64.s32 	%fd37, %r3;
	sub.f64 	%fd38, %fd22, %fd37;
	mul.f64 	%fd39, %fd38, %fd23;
	copysign.f64 	%fd40, %fd39, %fd27;
	add.rz.f64 	%fd41, %fd39, %fd40;
	cvt.rzi.f64.f64 	%fd42, %fd41;
	cvt.rzi.s64.f64 	%rd22, %fd42;
	cvt.u32.u64 	%r5, %rd22;
	setp.eq.s32 	%p2, %r43, %r4;
	selp.b32 	%r6, 0, %r4, %p2;
	setp.eq.s32 	%p3, %r43, %r50;
	selp.b32 	%r7, 0, %r50, %p3;
	selp.u32 	%r51, 1, 0, %p3;
	add.s32 	%r8, %r49, %r51;
	neg.s32 	%r9, %r92;
	add.s32 	%r52, %r92, 1;
	setp.lt.s32 	%p4, %r52, %r9;
	mov.f64 	%fd77, 0d0000000000000000;
	mov.f64 	%fd78, %fd77;
	@%p4 bra 	$L__BB0_11;
	ld.param.u32 	%r93, [_Z6Conv3DPdS_S_S_S_S_S_iiiii_param_11];
	setp.eq.s32 	%p5, %r43, %r5;
	setp.eq.s32 	%p6, %r43, %r4;
	selp.u32 	%r53, 1, 0, %p5;
	selp.u32 	%r54, 1, 0, %p6;
	cvt.s64.s32 	%rd3, %r42;
	add.s32 	%r16, %r2, %r54;
	add.s32 	%r10, %r16, 2147483647;
	add.s32 	%r55, %r3, %r53;
	add.s32 	%r11, %r55, 2147483647;
	add.s32 	%r12, %r93, 2;
	sub.s32 	%r56, 1, %r93;
	mul.lo.s32 	%r57, %r43, %r56;
	sub.s32 	%r13, %r6, %r57;
	shl.b32 	%r14, %r43, 2;
	sub.s32 	%r58, 3, %r93;
	mul.lo.s32 	%r59, %r43, %r58;
	sub.s32 	%r15, %r6, %r59;
	selp.b32 	%r17, 0, %r5, %p5;
	mov.f64 	%fd78, 0d0000000000000000;
	mov.u32 	%r97, %r9;
	mov.f64 	%fd77, %fd78;
$L__BB0_3:
	mul.lo.s32 	%r60, %r97, %r43;
	sub.s32 	%r61, %r17, %r60;
	cvt.rn.f32.s32 	%f1, %r61;
	abs.f32 	%f2, %f1;
	cvt.rni.s64.f32 	%rd23, %f2;
	mul.lo.s64 	%rd4, %rd23, %rd3;
	mov.u32 	%r98, %r9;
$L__BB0_4:
	ld.param.u32 	%r94, [_Z6Conv3DPdS_S_S_S_S_S_iiiii_param_11];
	and.b32  	%r62, %r94, 2147483647;
	setp.eq.s32 	%p7, %r62, 0;
	mul.lo.s32 	%r63, %r98, %r43;
	sub.s32 	%r64, %r7, %r63;
	cvt.rn.f32.s32 	%f3, %r64;
	abs.f32 	%f4, %f3;
	cvt.rni.s64.f32 	%rd24, %f4;
	add.s64 	%rd25, %rd24, %rd4;
	mul.lo.s64 	%rd5, %rd25, %rd3;
	mov.u32 	%r106, %r9;
	@%p7 bra 	$L__BB0_7;
	ld.param.u32 	%r95, [_Z6Conv3DPdS_S_S_S_S_S_iiiii_param_11];
	sub.s32 	%r65, 2, %r95;
	mul.lo.s32 	%r66, %r43, %r65;
	sub.s32 	%r102, %r6, %r66;
	mad.lo.s32 	%r100, %r95, %r43, %r6;
	add.s32 	%r67, %r12, %r95;
	and.b32  	%r68, %r67, -4;
	neg.s32 	%r104, %r68;
	add.s32 	%r69, %r11, %r97;
	mad.lo.s32 	%r70, %r41, %r69, %r8;
	add.s32 	%r71, %r70, %r98;
	add.s32 	%r72, %r71, -1;
	mad.lo.s32 	%r73, %r41, %r72, %r16;
	shl.b32 	%r74, %r73, 1;
	shl.b32 	%r75, %r95, 1;
	sub.s32 	%r99, %r74, %r75;
	mov.u32 	%r101, %r15;
	mov.u32 	%r103, %r13;
	mov.u32 	%r106, %r9;
$L__BB0_6:
	.pragma "nounroll";
	cvt.rn.f32.s32 	%f5, %r100;
	abs.f32 	%f6, %f5;
	cvt.rni.s64.f32 	%rd26, %f6;
	add.s64 	%rd27, %rd26, %rd5;
	shl.b64 	%rd28, %rd27, 3;
	add.s64 	%rd29, %rd2, %rd28;
	ld.global.f64 	%fd45, [%rd29];
	add.s32 	%r76, %r99, -2;
	mul.wide.s32 	%rd30, %r76, 8;
	add.s64 	%rd31, %rd1, %rd30;
	ld.global.f64 	%fd46, [%rd31];
	ld.global.f64 	%fd47, [%rd31+8];
	fma.rn.f64 	%fd48, %fd45, %fd46, %fd77;
	fma.rn.f64 	%fd49, %fd45, %fd47, %fd78;
	cvt.rn.f32.s32 	%f7, %r103;
	abs.f32 	%f8, %f7;
	cvt.rni.s64.f32 	%rd32, %f8;
	add.s64 	%rd33, %rd32, %rd5;
	shl.b64 	%rd34, %rd33, 3;
	add.s64 	%rd35, %rd2, %rd34;
	ld.global.f64 	%fd50, [%rd35];
	ld.global.f64 	%fd51, [%rd31+16];
	ld.global.f64 	%fd52, [%rd31+24];
	fma.rn.f64 	%fd53, %fd50, %fd51, %fd48;
	fma.rn.f64 	%fd54, %fd50, %fd52, %fd49;
	cvt.rn.f32.s32 	%f9, %r102;
	abs.f32 	%f10, %f9;
	cvt.rni.s64.f32 	%rd36, %f10;
	add.s64 	%rd37, %rd36, %rd5;
	shl.b64 	%rd38, %rd37, 3;
	add.s64 	%rd39, %rd2, %rd38;
	ld.global.f64 	%fd55, [%rd39];
	ld.global.f64 	%fd56, [%rd31+32];
	ld.global.f64 	%fd57, [%rd31+40];
	fma.rn.f64 	%fd58, %fd55, %fd56, %fd53;
	fma.rn.f64 	%fd59, %fd55, %fd57, %fd54;
	cvt.rn.f32.s32 	%f11, %r101;
	abs.f32 	%f12, %f11;
	cvt.rni.s64.f32 	%rd40, %f12;
	add.s64 	%rd41, %rd40, %rd5;
	shl.b64 	%rd42, %rd41, 3;
	add.s64 	%rd43, %rd2, %rd42;
	ld.global.f64 	%fd60, [%rd43];
	ld.global.f64 	%fd61, [%rd31+48];
	ld.global.f64 	%fd62, [%rd31+56];
	fma.rn.f64 	%fd77, %fd60, %fd61, %fd58;
	fma.rn.f64 	%fd78, %fd60, %fd62, %fd59;
	add.s32 	%r106, %r106, 4;
	add.s32 	%r104, %r104, 4;
	sub.s32 	%r103, %r103, %r14;
	sub.s32 	%r102, %r102, %r14;
	sub.s32 	%r101, %r101, %r14;
	sub.s32 	%r100, %r100, %r14;
	add.s32 	%r99, %r99, 8;
	setp.ne.s32 	%p8, %r104, 0;
	@%p8 bra 	$L__BB0_6;
$L__BB0_7:
	ld.param.u32 	%r96, [_Z6Conv3DPdS_S_S_S_S_S_iiiii_param_11];
	and.b32  	%r77, %r96, 1;
	setp.eq.b32 	%p9, %r77, 1;
	@%p9 bra 	$L__BB0_9;
	mul.lo.s32 	%r78, %r106, %r43;
	sub.s32 	%r79, %r6, %r78;
	cvt.rn.f32.s32 	%f13, %r79;
	abs.f32 	%f14, %f13;
	cvt.rni.s64.f32 	%rd44, %f14;
	add.s64 	%rd45, %rd44, %rd5;
	shl.b64 	%rd46, %rd45, 3;
	add.s64 	%rd47, %rd2, %rd46;
	ld.global.f64 	%fd63, [%rd47];
	add.s32 	%r80, %r10, %r106;
	add.s32 	%r81, %r11, %r97;
	mul.lo.s32 	%r82, %r41, %r41;
	mad.lo.s32 	%r83, %r82, %r81, %r80;
	shl.b32 	%r84, %r83, 1;
	add.s32 	%r85, %r8, %r98;
	add.s32 	%r86, %r85, -1;
	mul.lo.s32 	%r87, %r41, %r86;
	shl.b32 	%r88, %r87, 1;
	add.s32 	%r89, %r84, %r88;
	mul.wide.s32 	%rd48, %r89, 8;
	add.s64 	%rd49, %rd1, %rd48;
	ld.global.f64 	%fd64, [%rd49];
	ld.global.f64 	%fd65, [%rd49+8];
	fma.rn.f64 	%fd66, %fd63, %fd64, %fd77;
	fma.rn.f64 	%fd67, %fd63, %fd65, %fd78;
	add.s32 	%r90, %r78, %r43;
	sub.s32 	%r91, %r6, %r90;
	cvt.rn.f32.s32 	%f15, %r91;
	abs.f32 	%f16, %f15;
	cvt.rni.s64.f32 	%rd50, %f16;
	add.s64 	%rd51, %rd50, %rd5;
	shl.b64 	%rd52, %rd51, 3;
	add.s64 	%rd53, %rd2, %rd52;
	ld.global.f64 	%fd68, [%rd53];
	ld.global.f64 	%fd69, [%rd49+16];
	ld.global.f64 	%fd70, [%rd49+24];
	fma.rn.f64 	%fd77, %fd68, %fd69, %fd66;
	fma.rn.f64 	%fd78, %fd68, %fd70, %fd67;
$L__BB0_9:
	add.s32 	%r98, %r98, 1;
	setp.ne.s32 	%p10, %r98, %r12;
	@%p10 bra 	$L__BB0_4;
	add.s32 	%r97, %r97, 1;
	setp.ne.s32 	%p11, %r97, %r12;
	@%p11 bra 	$L__BB0_3;
$L__BB0_11:
	ld.param.u64 	%rd60, [_Z6Conv3DPdS_S_S_S_S_S_iiiii_param_1];
	ld.param.u64 	%rd59, [_Z6Conv3DPdS_S_S_S_S_S_iiiii_param_0];
	cvta.to.global.u64 	%rd54, %rd59;
	mul.wide.s32 	%rd55, %r1, 8;
	add.s64 	%rd56, %rd54, %rd55;
	st.global.f64 	[%rd56], %fd77;
	cvta.to.global.u64 	%rd57, %rd60;
	add.s64 	%rd58, %rd57, %rd55;
	st.global.f64 	[%rd58], %fd78;
$L__BB0_12:
	ret;

}


// ===== COMPILED SASS (sm_100) =====

	.target	sm_100

	.elftype	@"ET_EXEC"


//--------------------- .note.nv.tkinfo           --------------------------
	.section	.note.nv.tkinfo,"",@"SHT_NOTE"
	.sectionflags	@"SHF_NOTE_NV_TKINFO"
	.tkinfo
        /*0018*/ 	.word	0x00000002
        /*0030*/ 	.string	""
        /*0030*/ 	.string	"ptxas"
        /*0030*/ 	.string	"Cuda compilation tools, release 13.0, V13.0.88"
        /*0030*/ 	.string	"Build cuda_13.0.r13.0/compiler.36424714_0"
        /*0030*/ 	.string	"-arch sm_100 -m 64 "



//--------------------- .note.nv.cuinfo           --------------------------
	.section	.note.nv.cuinfo,"",@"SHT_NOTE"
	.sectionflags	@"SHF_NOTE_NV_CUINFO"
        /*0018*/ 	.short	0x0002
        /*001a*/ 	.short	0x0064
        /*001c*/ 	.short	0x0082
	.zero		2


//--------------------- .nv.info                  --------------------------
	.section	.nv.info,"",@"SHT_CUDA_INFO"
	.align	4


	//----- nvinfo : EIATTR_REGCOUNT
	.align		4
        /*0000*/ 	.byte	0x04, 0x2f
        /*0002*/ 	.short	(.L_1 - .L_0)
	.align		4
.L_0:
        /*0004*/ 	.word	index@(_Z6Conv3DPdS_S_S_S_S_S_iiiii)
        /*0008*/ 	.word	0x00000028


	//----- nvinfo : EIATTR_FRAME_SIZE
	.align		4
.L_1:
        /*000c*/ 	.byte	0x04, 0x11
        /*000e*/ 	.short	(.L_3 - .L_2)
	.align		4
.L_2:
        /*0010*/ 	.word	index@(_Z6Conv3DPdS_S_S_S_S_S_iiiii)
        /*0014*/ 	.word	0x00000000


	//----- nvinfo : EIATTR_MIN_STACK_SIZE
	.align		4
.L_3:
        /*0018*/ 	.byte	0x04, 0x12
        /*001a*/ 	.short	(.L_5 - .L_4)
	.align		4
.L_4:
        /*001c*/ 	.word	index@(_Z6Conv3DPdS_S_S_S_S_S_iiiii)
        /*0020*/ 	.word	0x00000000
.L_5:


//--------------------- .nv.compat                --------------------------
	.section	.nv.compat,"",@"SHT_CUDA_COMPAT_INFO"
	.align	4
        /*0000*/ 	.byte	0x02, 0x09, 0x00, 0x00, 0x02, 0x02, 0x01, 0x00, 0x02, 0x05, 0x05, 0x00, 0x03, 0x07, 0x01, 0x01
        /*0010*/ 	.byte	0x02, 0x03, 0x00, 0x00, 0x02, 0x06, 0x01, 0x00, 0x04, 0x0b, 0x08, 0x00, 0x01, 0x00, 0x00, 0x00
        /*0020*/ 	.byte	0x00, 0x00, 0x00, 0x00


//--------------------- .nv.info._Z6Conv3DPdS_S_S_S_S_S_iiiii --------------------------
	.section	.nv.info._Z6Conv3DPdS_S_S_S_S_S_iiiii,"",@"SHT_CUDA_INFO"
	.sectionflags	@""
	.align	4


	//----- nvinfo : EIATTR_CUDA_API_VERSION
	.align		4
        /*0000*/ 	.byte	0x04, 0x37
        /*0002*/ 	.short	(.L_7 - .L_6)
.L_6:
        /*0004*/ 	.word	0x00000082


	//----- nvinfo : EIATTR_KPARAM_INFO
	.align		4
.L_7:
        /*0008*/ 	.byte	0x04, 0x17
        /*000a*/ 	.short	(.L_9 - .L_8)
.L_8:
        /*000c*/ 	.word	0x00000000
        /*0010*/ 	.short	0x000b
        /*0012*/ 	.short	0x0048
        /*0014*/ 	.byte	0x00, 0xf0, 0x11, 0x00


	//----- nvinfo : EIATTR_KPARAM_INFO
	.align		4
.L_9:
        /*0018*/ 	.byte	0x04, 0x17
        /*001a*/ 	.short	(.L_11 - .L_10)
.L_10:
        /*001c*/ 	.word	0x00000000
        /*0020*/ 	.short	0x000a
        /*0022*/ 	.short	0x0044
        /*0024*/ 	.byte	0x00, 0xf0, 0x11, 0x00


	//----- nvinfo : EIATTR_KPARAM_INFO
	.align		4
.L_11:
        /*0028*/ 	.byte	0x04, 0x17
        /*002a*/ 	.short	(.L_13 - .L_12)
.L_12:
        /*002c*/ 	.word	0x00000000
        /*0030*/ 	.short	0x0009
        /*0032*/ 	.short	0x0040
        /*0034*/ 	.byte	0x00, 0xf0, 0x11, 0x00


	//----- nvinfo : EIATTR_KPARAM_INFO
	.align		4
.L_13:
        /*0038*/ 	.byte	0x04, 0x17
        /*003a*/ 	.short	(.L_15 - .L_14)
.L_14:
        /*003c*/ 	.word	0x00000000
        /*0040*/ 	.short	0x0008
        /*0042*/ 	.short	0x003c
        /*0044*/ 	.byte	0x00, 0xf0, 0x11, 0x00


	//----- nvinfo : EIATTR_KPARAM_INFO
	.align		4
.L_15:
        /*0048*/ 	.byte	0x04, 0x17
        /*004a*/ 	.short	(.L_17 - .L_16)
.L_16:
        /*004c*/ 	.word	0x00000000
        /*0050*/ 	.short	0x0007
        /*0052*/ 	.short	0x0038
        /*0054*/ 	.byte	0x00, 0xf0, 0x11, 0x00


	//----- nvinfo : EIATTR_KPARAM_INFO
	.align		4
.L_17:
        /*0058*/ 	.byte	0x04, 0x17
        /*005a*/ 	.short	(.L_19 - .L_18)
.L_18:
        /*005c*/ 	.word	0x00000000
        /*0060*/ 	.short	0x0006
        /*0062*/ 	.short	0x0030
        /*0064*/ 	.byte	0x00, 0xf5, 0x21, 0x00


	//----- nvinfo : EIATTR_KPARAM_INFO
	.align		4
.L_19:
        /*0068*/ 	.byte	0x04, 0x17
        /*006a*/ 	.short	(.L_21 - .L_20)
.L_20:
        /*006c*/ 	.word	0x00000000
        /*0070*/ 	.short	0x0005
        /*0072*/ 	.short	0x0028
        /*0074*/ 	.byte	0x00, 0xf5, 0x21, 0x00


	//----- nvinfo : EIATTR_KPARAM_INFO
	.align		4
.L_21:
        /*0078*/ 	.byte	0x04, 0x17
        /*007a*/ 	.short	(.L_23 - .L_22)
.L_22:
        /*007c*/ 	.word	0x00000000
        /*0080*/ 	.short	0x0004
        /*0082*/ 	.short	0x0020
        /*0084*/ 	.byte	0x00, 0xf5, 0x21, 0x00


	//----- nvinfo : EIATTR_KPARAM_INFO
	.align		4
.L_23:
        /*0088*/ 	.byte	0x04, 0x17
        /*008a*/ 	.short	(.L_25 - .L_24)
.L_24:
        /*008c*/ 	.word	0x00000000
        /*0090*/ 	.short	0x0003
        /*0092*/ 	.short	0x0018
        /*0094*/ 	.byte	0x00, 0xf5, 0x21, 0x00


	//----- nvinfo : EIATTR_KPARAM_INFO
	.align		4
.L_25:
        /*0098*/ 	.byte	0x04, 0x17
        /*009a*/ 	.short	(.L_27 - .L_26)
.L_26:
        /*009c*/ 	.word	0x00000000
        /*00a0*/ 	.short	0x0002
        /*00a2*/ 	.short	0x0010
        /*00a4*/ 	.byte	0x00, 0xf5, 0x21, 0x00


	//----- nvinfo : EIATTR_KPARAM_INFO
	.align		4
.L_27:
        /*00a8*/ 	.byte	0x04, 0x17
        /*00aa*/ 	.short	(.L_29 - .L_28)
.L_28:
        /*00ac*/ 	.word	0x00000000
        /*00b0*/ 	.short	0x0001
        /*00b2*/ 	.short	0x0008
        /*00b4*/ 	.byte	0x00, 0xf5, 0x21, 0x00


	//----- nvinfo : EIATTR_KPARAM_INFO
	.align		4
.L_29:
        /*00b8*/ 	.byte	0x04, 0x17
        /*00ba*/ 	.short	(.L_31 - .L_30)
.L_30:
        /*00bc*/ 	.word	0x00000000
        /*00c0*/ 	.short	0x0000
        /*00c2*/ 	.short	0x0000
        /*00c4*/ 	.byte	0x00, 0xf5, 0x21, 0x00


	//----- nvinfo : EIATTR_SPARSE_MMA_MASK
	.align		4
.L_31:
        /*00c8*/ 	.byte	0x03, 0x50
        /*00ca*/ 	.short	0x0000


	//----- nvinfo : EIATTR_MAXREG_COUNT
	.align		4
        /*00cc*/ 	.byte	0x03, 0x1b
        /*00ce*/ 	.short	0x00ff


	//----- nvinfo : EIATTR_MERCURY_ISA_VERSION
	.align		4
        /*00d0*/ 	.byte	0x03, 0x5f
        /*00d2*/ 	.short	0x0101


	//----- nvinfo : EIATTR_VRC_CTA_INIT_COUNT
	.align		4
        /*00d4*/ 	.byte	0x02, 0x4a
	.zero		1
	.zero		1


	//----- nvinfo : EIATTR_EXIT_INSTR_OFFSETS
	.align		4
        /*00d8*/ 	.byte	0x04, 0x1c
        /*00da*/ 	.short	(.L_33 - .L_32)


	//   ....[0]....
.L_32:
        /*00dc*/ 	.word	0x00000070


	//   ....[1]....
        /*00e0*/ 	.word	0x00000ea0


	//----- nvinfo : EIATTR_CBANK_PARAM_SIZE
	.align		4
.L_33:
        /*00e4*/ 	.byte	0x03, 0x19
        /*00e6*/ 	.short	0x004c


	//----- nvinfo : EIATTR_PARAM_CBANK
	.align		4
        /*00e8*/ 	.byte	0x04, 0x0a
        /*00ea*/ 	.short	(.L_35 - .L_34)
	.align		4
.L_34:
        /*00ec*/ 	.word	index@(.nv.constant0._Z6Conv3DPdS_S_S_S_S_S_iiiii)
        /*00f0*/ 	.short	0x0380
        /*00f2*/ 	.short	0x004c


	//----- nvinfo : EIATTR_SW_WAR
	.align		4
.L_35:
        /*00f4*/ 	.byte	0x04, 0x36
        /*00f6*/ 	.short	(.L_37 - .L_36)
.L_36:
        /*00f8*/ 	.word	0x00000008
.L_37:


//--------------------- .nv.callgraph             --------------------------
	.section	.nv.callgraph,"",@"SHT_CUDA_CALLGRAPH"
	.align	4
	.sectionentsize	8
	.align		4
        /*0000*/ 	.word	0x00000000
	.align		4
        /*0004*/ 	.word	0xffffffff
	.align		4
        /*0008*/ 	.word	0x00000000
	.align		4
        /*000c*/ 	.word	0xfffffffe
	.align		4
        /*0010*/ 	.word	0x00000000
	.align		4
        /*0014*/ 	.word	0xfffffffd
	.align		4
        /*0018*/ 	.word	0x00000000
	.align		4
        /*001c*/ 	.word	0xfffffffc


//--------------------- .text._Z6Conv3DPdS_S_S_S_S_S_iiiii --------------------------
	.section	.text._Z6Conv3DPdS_S_S_S_S_S_iiiii,"ax",@progbits
	.align	128
        .global         _Z6Conv3DPdS_S_S_S_S_S_iiiii
        .type           _Z6Conv3DPdS_S_S_S_S_S_iiiii,@function
        .size           _Z6Conv3DPdS_S_S_S_S_S_iiiii,(.L_x_7 - _Z6Conv3DPdS_S_S_S_S_S_iiiii)
        .other          _Z6Conv3DPdS_S_S_S_S_S_iiiii,@"STO_CUDA_ENTRY STV_DEFAULT"
_Z6Conv3DPdS_S_S_S_S_S_iiiii:
.text._Z6Conv3DPdS_S_S_S_S_S_iiiii:
[----:B------:R-:W-:Y:S01]  /*0000*/  LDC R1, c[0x0][0x37c] ;  /* 0x0000df00ff017b82 */ /* 0x000fe20000000800 */
[----:B------:R-:W0:Y:S01]  /*0010*/  S2R R0, SR_CTAID.X ;  /* 0x0000000000007919 */ /* 0x000e220000002500 */
[----:B------:R-:W0:Y:S01]  /*0020*/  LDCU UR4, c[0x0][0x360] ;  /* 0x00006c00ff0477ac */ /* 0x000e220008000800 */
[----:B------:R-:W0:Y:S01]  /*0030*/  S2R R3, SR_TID.X ;  /* 0x0000000000037919 */ /* 0x000e220000002100 */
[----:B------:R-:W1:Y:S01]  /*0040*/  LDCU UR5, c[0x0][0x3bc] ;  /* 0x00007780ff0577ac */ /* 0x000e620008000800 */
[----:B0-----:R-:W-:-:S05]  /*0050*/  IMAD R0, R0, UR4, R3 ;  /* 0x0000000400007c24 */ /* 0x001fca000f8e0203 */
[----:B-1----:R-:W-:-:S13]  /*0060*/  ISETP.GE.AND P0, PT, R0, UR5, PT ;  /* 0x0000000500007c0c */ /* 0x002fda000bf06270 */
[----:B------:R-:W-:Y:S05]  /*0070*/  @P0 EXIT ;  /* 0x000000000000094d */ /* 0x000fea0003800000 */
[----:B------:R-:W0:Y:S01]  /*0080*/  LDC.64 R6, c[0x0][0x3a0] ;  /* 0x0000e800ff067b82 */ /* 0x000e220000000a00 */
[----:B------:R-:W1:Y:S01]  /*0090*/  LDCU.64 UR12, c[0x0][0x358] ;  /* 0x00006b00ff0c77ac */ /* 0x000e620008000a00 */
[----:B------:R-:W2:Y:S06]  /*00a0*/  LDCU UR7, c[0x0][0x3c4] ;  /* 0x00007880ff0777ac */ /* 0x000eac0008000800 */
[----:B------:R-:W3:Y:S08]  /*00b0*/  LDC.64 R10, c[0x0][0x398] ;  /* 0x0000e600ff0a7b82 */ /* 0x000ef00000000a00 */
[----:B------:R-:W4:Y:S01]  /*00c0*/  LDC.64 R8, c[0x0][0x3a8] ;  /* 0x0000ea00ff087b82 */ /* 0x000f220000000a00 */
[----:B------:R-:W-:Y:S01]  /*00d0*/  IMAD.MOV.U32 R19, RZ, RZ, 0x3fe00000 ;  /* 0x3fe00000ff137424 */ /* 0x000fe200078e00ff */
[----:B------:R-:W5:Y:S01]  /*00e0*/  LDCU UR4, c[0x0][0x3c8] ;  /* 0x00007900ff0477ac */ /* 0x000f620008000800 */
[----:B0-----:R-:W-:-:S05]  /*00f0*/  IMAD.WIDE R6, R0, 0x8, R6 ;  /* 0x0000000800067825 */ /* 0x001fca00078e0206 */
[----:B-1----:R-:W5:Y:S01]  /*0100*/  LDG.E.64 R12, desc[UR12][R6.64] ;  /* 0x0000000c060c7981 */ /* 0x002f62000c1e1b00 */
[----:B---3--:R-:W-:-:S06]  /*0110*/  IMAD.WIDE R10, R0, 0x8, R10 ;  /* 0x00000008000a7825 */ /* 0x008fcc00078e020a */
[----:B------:R-:W3:Y:S01]  /*0120*/  LDG.E.64 R10, desc[UR12][R10.64] ;  /* 0x0000000c0a0a7981 */ /* 0x000ee2000c1e1b00 */
[----:B----4-:R-:W-:-:S06]  /*0130*/  IMAD.WIDE R8, R0, 0x8, R8 ;  /* 0x0000000800087825 */ /* 0x010fcc00078e0208 */
[----:B------:R-:W4:Y:S01]  /*0140*/  LDG.E.64 R8, desc[UR12][R8.64] ;  /* 0x0000000c08087981 */ /* 0x000f22000c1e1b00 */
[----:B--2---:R-:W-:Y:S01]  /*0150*/  I2F.F64 R2, UR7 ;  /* 0x0000000700027d12 */ /* 0x004fe20008201c00 */
[----:B-----5:R-:W-:Y:S01]  /*0160*/  UIADD3 UR6, UPT, UPT, UR4, 0x1, URZ ;  /* 0x0000000104067890 */ /* 0x020fe2000fffe0ff */
[----:B------:R-:W-:Y:S01]  /*0170*/  CS2R R28, SRZ ;  /* 0x00000000001c7805 */ /* 0x000fe2000001ff00 */
[----:B------:R-:W-:-:S04]  /*0180*/  UIADD3 UR5, UPT, UPT, -UR4, URZ, URZ ;  /* 0x000000ff04057290 */ /* 0x000fc8000fffe1ff */
[----:B------:R-:W-:Y:S01]  /*0190*/  UISETP.GE.AND UP0, UPT, UR6, UR5, UPT ;  /* 0x000000050600728c */ /* 0x000fe2000bf06270 */
[----:B------:R-:W0:Y:S08]  /*01a0*/  F2I.F64.FLOOR R4, R12 ;  /* 0x0000000c00047311 */ /* 0x000e300000305100 */
[----:B---3--:R-:W1:Y:S08]  /*01b0*/  F2I.F64.FLOOR R5, R10 ;  /* 0x0000000a00057311 */ /* 0x008e700000305100 */
[----:B0-----:R-:W0:Y:S08]  /*01c0*/  I2F.F64 R16, R4 ;  /* 0x0000000400107312 */ /* 0x001e300000201c00 */
[----:B-1----:R-:W1:Y:S01]  /*01d0*/  I2F.F64 R14, R5 ;  /* 0x00000005000e7312 */ /* 0x002e620000201c00 */
[----:B0-----:R-:W-:-:S07]  /*01e0*/  DADD R16, R12, -R16 ;  /* 0x000000000c107229 */ /* 0x001fce0000000810 */
[----:B----4-:R-:W0:Y:S01]  /*01f0*/  F2I.F64.FLOOR R7, R8 ;  /* 0x0000000800077311 */ /* 0x010e220000305100 */
[----:B------:R-:W-:Y:S02]  /*0200*/  DMUL R16, R2, R16 ;  /* 0x0000001002107228 */ /* 0x000fe40000000000 */
[----:B-1----:R-:W-:Y:S01]  /*0210*/  DADD R14, R10, -R14 ;  /* 0x000000000a0e7229 */ /* 0x002fe2000000080e */
[----:B------:R-:W-:-:S04]  /*0220*/  IMAD.MOV.U32 R10, RZ, RZ, RZ ;  /* 0x000000ffff0a7224 */ /* 0x000fc800078e00ff */
[----:B0-----:R-:W0:Y:S03]  /*0230*/  I2F.F64 R12, R7 ;  /* 0x00000007000c7312 */ /* 0x001e260000201c00 */
[----:B------:R-:W-:Y:S01]  /*0240*/  DMUL R14, R2, R14 ;  /* 0x0000000e020e7228 */ /* 0x000fe20000000000 */
[----:B------:R-:W-:-:S06]  /*0250*/  LOP3.LUT R11, R19, 0x80000000, R17, 0xb8, !PT ;  /* 0x80000000130b7812 */ /* 0x000fcc00078eb811 */
[----:B------:R-:W-:-:S03]  /*0260*/  DADD.RZ R16, R16, R10 ;  /* 0x0000000010107229 */ /* 0x000fc6000000c00a */
[----:B------:R-:W-:Y:S01]  /*0270*/  LOP3.LUT R11, R19, 0x80000000, R15, 0xb8, !PT ;  /* 0x80000000130b7812 */ /* 0x000fe200078eb80f */
[----:B0-----:R-:W-:Y:S01]  /*0280*/  DADD R12, R8, -R12 ;  /* 0x00000000080c7229 */ /* 0x001fe2000000080c */
[----:B------:R-:W-:-:S04]  /*0290*/  MOV R8, RZ ;  /* 0x000000ff00087202 */ /* 0x000fc80000000f00 */
[----:B------:R-:W-:Y:S01]  /*02a0*/  DADD.RZ R10, R14, R10 ;  /* 0x000000000e0a7229 */ /* 0x000fe2000000c00a */
[----:B------:R-:W0:Y:S02]  /*02b0*/  F2I.S64.F64.TRUNC R16, R16 ;  /* 0x0000001000107311 */ /* 0x000e24000030d900 */
[----:B------:R-:W-:Y:S01]  /*02c0*/  DMUL R12, R2, R12 ;  /* 0x0000000c020c7228 */ /* 0x000fe20000000000 */
[----:B------:R-:W-:-:S06]  /*02d0*/  VIADD R3, R4, 0x1 ;  /* 0x0000000104037836 */ /* 0x000fcc0000000000 */
[----:B------:R-:W1:Y:S03]  /*02e0*/  F2I.S64.F64.TRUNC R10, R10 ;  /* 0x0000000a000a7311 */ /* 0x000e66000030d900 */
[----:B------:R-:W-:Y:S02]  /*02f0*/  LOP3.LUT R9, R19, 0x80000000, R13, 0xb8, !PT ;  /* 0x8000000013097812 */ /* 0x000fe400078eb80d */
[----:B0-----:R-:W-:-:S04]  /*0300*/  ISETP.NE.AND P1, PT, R16, UR7, PT ;  /* 0x0000000710007c0c */ /* 0x001fc8000bf25270 */
[----:B------:R-:W-:Y:S01]  /*0310*/  DADD.RZ R8, R12, R8 ;  /* 0x000000000c087229 */ /* 0x000fe2000000c008 */
[----:B------:R-:W-:Y:S02]  /*0320*/  SEL R2, R16, RZ, P1 ;  /* 0x000000ff10027207 */ /* 0x000fe40000800000 */
[----:B------:R-:W-:Y:S02]  /*0330*/  CS2R R16, SRZ ;  /* 0x0000000000107805 */ /* 0x000fe4000001ff00 */
[----:B-1----:R-:W-:-:S04]  /*0340*/  ISETP.NE.AND P0, PT, R10, UR7, PT ;  /* 0x000000070a007c0c */ /* 0x002fc8000bf05270 */
[----:B------:R-:W-:Y:S01]  /*0350*/  @P1 IMAD.MOV R3, RZ, RZ, R4 ;  /* 0x000000ffff031224 */ /* 0x000fe200078e0204 */
[----:B------:R-:W-:Y:S01]  /*0360*/  SEL R4, R10, RZ, P0 ;  /* 0x000000ff0a047207 */ /* 0x000fe20000000000 */
[----:B------:R-:W-:Y:S07]  /*0370*/  BRA.U !UP0, `(.L_x_0) ;  /* 0x0000000908b07547 */ /* 0x000fee000b800000 */
[----:B------:R-:W0:Y:S01]  /*0380*/  F2I.S64.F64.TRUNC R8, R8 ;  /* 0x0000000800087311 */ /* 0x000e22000030d900 */
[----:B------:R-:W-:Y:S01]  /*0390*/  UIADD3 UR6, UPT, UPT, UR4, -0x1, URZ ;  /* 0xffffffff04067890 */ /* 0x000fe2000fffe0ff */
[----:B------:R-:W-:Y:S01]  /*03a0*/  VIADD R6, R5, 0x1 ;  /* 0x0000000105067836 */ /* 0x000fe20000000000 */
[----:B------:R-:W-:Y:S01]  /*03b0*/  UIADD3 UR8, UPT, UPT, UR4, -0x3, URZ ;  /* 0xfffffffd04087890 */ /* 0x000fe2000fffe0ff */
[----:B------:R-:W-:Y:S01]  /*03c0*/  VIADD R31, R7, 0x1 ;  /* 0x00000001071f7836 */ /* 0x000fe20000000000 */
[----:B------:R-:W-:Y:S02]  /*03d0*/  @P0 IADD3 R6, PT, PT, R5, RZ, RZ ;  /* 0x000000ff05060210 */ /* 0x000fe40007ffe0ff */
[----:B------:R-:W-:Y:S01]  /*03e0*/  CS2R R28, SRZ ;  /* 0x00000000001c7805 */ /* 0x000fe2000001ff00 */
[----:B------:R-:W-:Y:S01]  /*03f0*/  IMAD.U32 R5, RZ, RZ, UR6 ;  /* 0x00000006ff057e24 */ /* 0x000fe2000f8e00ff */
[----:B------:R-:W-:Y:S01]  /*0400*/  CS2R R16, SRZ ;  /* 0x0000000000107805 */ /* 0x000fe2000001ff00 */
[----:B------:R-:W-:Y:S01]  /*0410*/  IMAD.U32 R11, RZ, RZ, UR8 ;  /* 0x00000008ff0b7e24 */ /* 0x000fe2000f8e00ff */
[----:B------:R-:W-:Y:S01]  /*0420*/  IADD3 R30, PT, PT, R6, 0x7fffffff, RZ ;  /* 0x7fffffff061e7810 */ /* 0x000fe20007ffe0ff */
[----:B------:R-:W-:Y:S01]  /*0430*/  UIADD3 UR4, UPT, UPT, UR4, 0x2, URZ ;  /* 0x0000000204047890 */ /* 0x000fe2000fffe0ff */
[----:B0-----:R-:W-:Y:S01]  /*0440*/  ISETP.NE.AND P1, PT, R8, UR7, PT ;  /* 0x0000000708007c0c */ /* 0x001fe2000bf25270 */
[----:B------:R-:W-:-:S12]  /*0450*/  IMAD R9, R11, UR7, R4 ;  /* 0x000000070b097c24 */ /* 0x000fd8000f8e0204 */
[----:B------:R-:W-:Y:S01]  /*0460*/  @P1 IMAD.MOV R31, RZ, RZ, R7 ;  /* 0x000000ffff1f1224 */ /* 0x000fe200078e0207 */
[----:B------:R-:W-:Y:S01]  /*0470*/  SEL R7, R8, RZ, P1 ;  /* 0x000000ff08077207 */ /* 0x000fe20000800000 */
[----:B------:R-:W-:Y:S02]  /*0480*/  IMAD R8, R5, UR7, R4 ;  /* 0x0000000705087c24 */ /* 0x000fe4000f8e0204 */
[----:B------:R-:W-:-:S07]  /*0490*/  VIADD R31, R31, 0x7fffffff ;  /* 0x7fffffff1f1f7836 */ /* 0x000fce0000000000 */
.L_x_5:
[----:B------:R-:W0:Y:S01]  /*04a0*/  LDCU UR6, c[0x0][0x3c8] ;  /* 0x00007900ff0677ac */ /* 0x000e220008000800 */
[----:B------:R-:W1:Y:S01]  /*04b0*/  LDCU UR7, c[0x0][0x3c0] ;  /* 0x00007800ff0777ac */ /* 0x000e620008000800 */
[----:B0-----:R-:W-:Y:S02]  /*04c0*/  UIADD3 UR9, UPT, UPT, -UR6, URZ, URZ ;  /* 0x000000ff06097290 */ /* 0x001fe4000fffe1ff */
[----:B-1----:R-:W-:-:S05]  /*04d0*/  USHF.R.S32.HI UR10, URZ, 0x1f, UR7 ;  /* 0x0000001fff0a7899 */ /* 0x002fca0008011407 */
[----:B------:R-:W-:-:S07]  /*04e0*/  UMOV UR6, UR9 ;  /* 0x0000000900067c82 */ /* 0x000fce0008000000 */
.L_x_4:
[----:B------:R-:W0:Y:S01]  /*04f0*/  LDCU.64 UR14, c[0x0][0x3c0] ;  /* 0x00007800ff0e77ac */ /* 0x000e220008000a00 */
[----:B------:R-:W-:Y:S01]  /*0500*/  IMAD R10, RZ, RZ, -UR5 ;  /* 0x80000005ff0a7e24 */ /* 0x000fe2000f8e02ff */
[----:B------:R-:W-:Y:S01]  /*0510*/  IADD3 R5, PT, PT, RZ, -UR6, RZ ;  /* 0x80000006ff057c10 */ /* 0x000fe2000fffe0ff */
[----:B------:R-:W1:Y:S01]  /*0520*/  LDCU.64 UR18, c[0x0][0x3c0] ;  /* 0x00007800ff1277ac */ /* 0x000e620008000a00 */
[----:B------:R-:W2:Y:S01]  /*0530*/  LDCU UR7, c[0x0][0x3c8] ;  /* 0x00007900ff0777ac */ /* 0x000ea20008000800 */
[----:B0-----:R-:W-:Y:S01]  /*0540*/  IMAD R10, R10, UR15, R7 ;  /* 0x0000000f0a0a7c24 */ /* 0x001fe2000f8e0207 */
[----:B------:R-:W0:Y:S01]  /*0550*/  LDCU UR15, c[0x0][0x3c8] ;  /* 0x00007900ff0f77ac */ /* 0x000e220008000800 */
[----:B-1----:R-:W-:-:S03]  /*0560*/  IMAD R5, R5, UR19, R2 ;  /* 0x0000001305057c24 */ /* 0x002fc6000f8e0202 */
[----:B------:R-:W-:Y:S01]  /*0570*/  I2FP.F32.S32 R12, R10 ;  /* 0x0000000a000c7245 */ /* 0x000fe20000201400 */
[----:B--2---:R-:W-:Y:S01]  /*0580*/  ULOP3.LUT UR7, UR7, 0x1, URZ, 0xc0, !UPT ;  /* 0x0000000107077892 */ /* 0x004fe2000f8ec0ff */
[----:B------:R-:W-:-:S04]  /*0590*/  I2FP.F32.S32 R5, R5 ;  /* 0x0000000500057245 */ /* 0x000fc80000201400 */
[----:B------:R-:W1:Y:S01]  /*05a0*/  F2I.S64 R12, |R12| ;  /* 0x4000000c000c7311 */ /* 0x000e620000201900 */
[----:B------:R-:W-:-:S03]  /*05b0*/  UISETP.NE.U32.AND UP0, UPT, UR7, 0x1, UPT ;  /* 0x000000010700788c */ /* 0x000fc6000bf05070 */
[----:B------:R-:W-:-:S04]  /*05c0*/  UMOV UR7, UR9 ;  /* 0x0000000900077c82 */ /* 0x000fc80008000000 */
[----:B------:R-:W2:Y:S01]  /*05d0*/  F2I.S64 R10, |R5| ;  /* 0x40000005000a7311 */ /* 0x000ea20000201900 */
[----:B0-----:R-:W-:Y:S01]  /*05e0*/  ULOP3.LUT UP1, URZ, UR15, 0x7fffffff, URZ, 0xc0, !UPT ;  /* 0x7fffffff0fff7892 */ /* 0x001fe2000f82c0ff */
[----:B-1----:R-:W-:Y:S02]  /*05f0*/  IMAD R13, R13, UR14, RZ ;  /* 0x0000000e0d0d7c24 */ /* 0x002fe4000f8e02ff */
[----:B------:R-:W-:-:S04]  /*0600*/  IMAD.WIDE.U32 R14, R12, UR14, RZ ;  /* 0x0000000e0c0e7c25 */ /* 0x000fc8000f8e00ff */
[----:B------:R-:W-:Y:S01]  /*0610*/  IMAD R13, R12, UR10, R13 ;  /* 0x0000000a0c0d7c24 */ /* 0x000fe2000f8e020d */
[----:B--2---:R-:W-:-:S03]  /*0620*/  IADD3 R10, P0, PT, R10, R14, RZ ;  /* 0x0000000e0a0a7210 */ /* 0x004fc60007f1e0ff */
[----:B------:R-:W-:-:S04]  /*0630*/  IMAD.IADD R13, R15, 0x1, R13 ;  /* 0x000000010f0d7824 */ /* 0x000fc800078e020d */
[----:B------:R-:W-:-:S04]  /*0640*/  IMAD.X R11, R11, 0x1, R13, P0 ;  /* 0x000000010b0b7824 */ /* 0x000fc800000e060d */
[----:B------:R-:W-:-:S04]  /*0650*/  IMAD R11, R11, UR18, RZ ;  /* 0x000000120b0b7c24 */ /* 0x000fc8000f8e02ff */
[C---:B------:R-:W-:Y:S02]  /*0660*/  IMAD R5, R10.reuse, UR10, R11 ;  /* 0x0000000a0a057c24 */ /* 0x040fe4000f8e020b */
[----:B------:R-:W-:-:S05]  /*0670*/  IMAD.WIDE.U32 R10, R10, UR18, RZ ;  /* 0x000000120a0a7c25 */ /* 0x000fca000f8e00ff */
[----:B------:R-:W-:Y:S01]  /*0680*/  IADD3 R32, PT, PT, R11, R5, RZ ;  /* 0x000000050b207210 */ /* 0x000fe20007ffe0ff */
[----:B------:R-:W-:Y:S06]  /*0690*/  BRA.U !UP1, `(.L_x_1) ;  /* 0x0000000509347547 */ /* 0x000fec000b800000 */
[----:B------:R-:W0:Y:S01]  /*06a0*/  LDCU UR14, c[0x0][0x3b8] ;  /* 0x00007700ff0e77ac */ /* 0x000e220008000800 */
[----:B------:R-:W-:Y:S01]  /*06b0*/  VIADD R12, R31, UR5 ;  /* 0x000000051f0c7c36 */ /* 0x000fe20008000000 */
[----:B------:R-:W-:Y:S01]  /*06c0*/  MOV R33, UR15 ;  /* 0x0000000f00217c02 */ /* 0x000fe20008000f00 */
[----:B------:R-:W-:Y:S01]  /*06d0*/  IMAD.U32 R5, RZ, RZ, UR6 ;  /* 0x00000006ff057e24 */ /* 0x000fe2000f8e00ff */
[----:B------:R-:W-:Y:S01]  /*06e0*/  UIADD3 UR8, UPT, UPT, UR15, -0x2, URZ ;  /* 0xfffffffe0f087890 */ /* 0x000fe2000fffe0ff */
[----:B------:R-:W-:Y:S01]  /*06f0*/  IMAD.MOV.U32 R36, RZ, RZ, R9 ;  /* 0x000000ffff247224 */ /* 0x000fe200078e0009 */
[----:B------:R-:W-:Y:S01]  /*0700*/  UIADD3 UR7, UPT, UPT, UR4, UR15, URZ ;  /* 0x0000000f04077290 */ /* 0x000fe2000fffe0ff */
[--C-:B------:R-:W-:Y:S01]  /*0710*/  IMAD R33, R33, UR19, R4.reuse ;  /* 0x0000001321217c24 */ /* 0x100fe2000f8e0204 */
[----:B------:R-:W-:Y:S02]  /*0720*/  USHF.L.U32 UR11, UR15, 0x1, URZ ;  /* 0x000000010f0b7899 */ /* 0x000fe400080006ff */
[----:B------:R-:W-:Y:S01]  /*0730*/  ULOP3.LUT UR7, UR7, 0xfffffffc, URZ, 0xc0, !UPT ;  /* 0xfffffffc07077892 */ /* 0x000fe2000f8ec0ff */
[----:B------:R-:W-:Y:S01]  /*0740*/  IMAD.U32 R13, RZ, RZ, UR8 ;  /* 0x00000008ff0d7e24 */ /* 0x000fe2000f8e00ff */
[----:B------:R-:W1:Y:S03]  /*0750*/  LDCU.64 UR16, c[0x0][0x3b0] ;  /* 0x00007600ff1077ac */ /* 0x000e660008000a00 */
[----:B------:R-:W-:Y:S01]  /*0760*/  IMAD R34, R13, UR19, R4 ;  /* 0x000000130d227c24 */ /* 0x000fe2000f8e0204 */
[----:B------:R-:W-:Y:S01]  /*0770*/  UIADD3 UR8, UPT, UPT, -UR7, URZ, URZ ;  /* 0x000000ff07087290 */ /* 0x000fe2000fffe1ff */
[----:B0-----:R-:W-:-:S02]  /*0780*/  IMAD R12, R12, UR14, R3 ;  /* 0x0000000e0c0c7c24 */ /* 0x001fc4000f8e0203 */
[----:B------:R-:W-:-:S03]  /*0790*/  UMOV UR7, UR9 ;  /* 0x0000000900077c82 */ /* 0x000fc60008000000 */
[----:B------:R-:W-:-:S05]  /*07a0*/  IADD3 R5, PT, PT, R12, -0x1, R5 ;  /* 0xffffffff0c057810 */ /* 0x000fca0007ffe005 */
[----:B------:R-:W-:Y:S01]  /*07b0*/  IMAD R35, R5, UR14, R6 ;  /* 0x0000000e05237c24 */ /* 0x000fe2000f8e0206 */
[----:B------:R-:W-:-:S04]  /*07c0*/  MOV R5, R8 ;  /* 0x0000000800057202 */ /* 0x000fc80000000f00 */
[----:B-1----:R-:W-:-:S07]  /*07d0*/  LEA R35, R35, -UR11, 0x1 ;  /* 0x8000000b23237c11 */ /* 0x002fce000f8e08ff */
.L_x_2:
[----:B------:R-:W-:Y:S01]  /*07e0*/  I2FP.F32.S32 R18, R33 ;  /* 0x0000002100127245 */ /* 0x000fe20000201400 */
[----:B------:R-:W0:Y:S01]  /*07f0*/  LDC.64 R26, c[0x0][0x390] ;  /* 0x0000e400ff1a7b82 */ /* 0x000e220000000a00 */
[----:B------:R-:W-:Y:S02]  /*0800*/  VIADD R15, R35, 0xfffffffe ;  /* 0xfffffffe230f7836 */ /* 0x000fe40000000000 */
[----:B------:R-:W1:Y:S01]  /*0810*/  F2I.S64 R12, |R18| ;  /* 0x40000012000c7311 */ /* 0x000e620000201900 */
[----:B------:R-:W-:Y:S02]  /*0820*/  I2FP.F32.S32 R37, R5 ;  /* 0x0000000500257245 */ /* 0x000fe40000201400 */
[----:B-1----:R-:W-:-:S05]  /*0830*/  IADD3 R12, P0, PT, R12, R10, RZ ;  /* 0x0000000a0c0c7210 */ /* 0x002fca0007f1e0ff */
[----:B------:R-:W-:Y:S01]  /*0840*/  IMAD.X R13, R13, 0x1, R32, P0 ;  /* 0x000000010d0d7824 */ /* 0x000fe200000e0620 */
[----:B------:R-:W-:Y:S01]  /*0850*/  LEA R14, P0, R12, UR16, 0x3 ;  /* 0x000000100c0e7c11 */ /* 0x000fe2000f8018ff */
[----:B0-----:R-:W-:-:S03]  /*0860*/  IMAD.WIDE R26, R15, 0x8, R26 ;  /* 0x000000080f1a7825 */ /* 0x001fc600078e021a */
[----:B------:R-:W-:Y:S02]  /*0870*/  LEA.HI.X R15, R12, UR17, R13, 0x3, P0 ;  /* 0x000000110c0f7c11 */ /* 0x000fe400080f1c0d */
[----:B------:R-:W0:Y:S01]  /*0880*/  F2I.S64 R12, |R37| ;  /* 0x40000025000c7311 */ /* 0x000e220000201900 */
[----:B------:R-:W2:Y:S04]  /*0890*/  LDG.E.64 R22, desc[UR12][R26.64] ;  /* 0x0000000c1a167981 */ /* 0x000ea8000c1e1b00 */
[----:B------:R-:W2:Y:S04]  /*08a0*/  LDG.E.64 R14, desc[UR12][R14.64] ;  /* 0x0000000c0e0e7981 */ /* 0x000ea8000c1e1b00 */
[----:B------:R-:W3:Y:S04]  /*08b0*/  LDG.E.64 R20, desc[UR12][R26.64+0x8] ;  /* 0x0000080c1a147981 */ /* 0x000ee8000c1e1b00 */
[----:B------:R-:W4:Y:S01]  /*08c0*/  LDG.E.64 R24, desc[UR12][R26.64+0x10] ;  /* 0x0000100c1a187981 */ /* 0x000f22000c1e1b00 */
[----:B0-----:R-:W-:-:S04]  /*08d0*/  IADD3 R12, P0, PT, R12, R10, RZ ;  /* 0x0000000a0c0c7210 */ /* 0x001fc80007f1e0ff */
[----:B------:R-:W-:Y:S02]  /*08e0*/  IADD3.X R13, PT, PT, R13, R32, RZ, P0, !PT ;  /* 0x000000200d0d7210 */ /* 0x000fe400007fe4ff */
[----:B------:R-:W-:-:S04]  /*08f0*/  LEA R18, P0, R12, UR16, 0x3 ;  /* 0x000000100c127c11 */ /* 0x000fc8000f8018ff */
[----:B------:R-:W-:Y:S02]  /*0900*/  LEA.HI.X R19, R12, UR17, R13, 0x3, P0 ;  /* 0x000000110c137c11 */ /* 0x000fe400080f1c0d */
[----:B------:R-:W5:Y:S04]  /*0910*/  LDG.E.64 R12, desc[UR12][R26.64+0x18] ;  /* 0x0000180c1a0c7981 */ /* 0x000f68000c1e1b00 */
[----:B------:R-:W5:Y:S01]  /*0920*/  LDG.E.64 R18, desc[UR12][R18.64] ;  /* 0x0000000c12127981 */ /* 0x000f62000c1e1b00 */
[C---:B--2---:R-:W-:Y:S01]  /*0930*/  DFMA R22, R14.reuse, R22, R16 ;  /* 0x000000160e16722b */ /* 0x044fe20000000010 */
[----:B------:R-:W-:Y:S01]  /*0940*/  I2FP.F32.S32 R17, R34 ;  /* 0x0000002200117245 */ /* 0x000fe20000201400 */
[----:B---3--:R-:W-:-:S05]  /*0950*/  DFMA R20, R14, R20, R28 ;  /* 0x000000140e14722b */ /* 0x008fca000000001c */
[----:B------:R-:W0:Y:S01]  /*0960*/  F2I.S64 R16, |R17| ;  /* 0x4000001100107311 */ /* 0x000e220000201900 */
[----:B------:R-:W-:-:S07]  /*0970*/  I2FP.F32.S32 R28, R36 ;  /* 0x00000024001c7245 */ /* 0x000fce0000201400 */
[----:B------:R1:W2:Y:S02]  /*0980*/  F2I.S64 R14, |R28| ;  /* 0x4000001c000e7311 */ /* 0x0002a40000201900 */
[----:B-1----:R-:W3:Y:S01]  /*0990*/  LDG.E.64 R28, desc[UR12][R26.64+0x38] ;  /* 0x0000380c1a1c7981 */ /* 0x002ee2000c1e1b00 */
[C---:B-----5:R-:W-:Y:S01]  /*09a0*/  DFMA R12, R18.reuse, R12, R20 ;  /* 0x0000000c120c722b */ /* 0x060fe20000000014 */
[-C--:B0-----:R-:W-:Y:S01]  /*09b0*/  IADD3 R20, P0, PT, R16, R10.reuse, RZ ;  /* 0x0000000a10147210 */ /* 0x081fe20007f1e0ff */
[----:B----4-:R-:W-:Y:S01]  /*09c0*/  DFMA R24, R18, R24, R22 ;  /* 0x000000181218722b */ /* 0x010fe20000000016 */
[----:B--2---:R-:W-:Y:S01]  /*09d0*/  IADD3 R16, P1, PT, R14, R10, RZ ;  /* 0x0000000a0e107210 */ /* 0x004fe20007f3e0ff */
[----:B------:R-:W2:Y:S02]  /*09e0*/  LDG.E.64 R22, desc[UR12][R26.64+0x20] ;  /* 0x0000200c1a167981 */ /* 0x000ea4000c1e1b00 */
[----:B------:R-:W-:Y:S01]  /*09f0*/  IMAD.X R19, R17, 0x1, R32, P0 ;  /* 0x0000000111137824 */ /* 0x000fe200000e0620 */
[----:B------:R-:W-:-:S04]  /*0a00*/  LEA R18, P0, R20, UR16, 0x3 ;  /* 0x0000001014127c11 */ /* 0x000fc8000f8018ff */
[----:B------:R-:W-:Y:S01]  /*0a10*/  LEA.HI.X R19, R20, UR17, R19, 0x3, P0 ;  /* 0x0000001114137c11 */ /* 0x000fe200080f1c13 */
[----:B------:R-:W-:Y:S01]  /*0a20*/  IMAD.X R15, R15, 0x1, R32, P1 ;  /* 0x000000010f0f7824 */ /* 0x000fe200008e0620 */
[C---:B------:R-:W-:Y:S01]  /*0a30*/  LEA R14, P0, R16.reuse, UR16, 0x3 ;  /* 0x00000010100e7c11 */ /* 0x040fe2000f8018ff */
[----:B------:R-:W4:Y:S04]  /*0a40*/  LDG.E.64 R20, desc[UR12][R26.64+0x28] ;  /* 0x0000280c1a147981 */ /* 0x000f28000c1e1b00 */
[----:B------:R-:W2:Y:S01]  /*0a50*/  LDG.E.64 R18, desc[UR12][R18.64] ;  /* 0x0000000c12127981 */ /* 0x000ea2000c1e1b00 */
[----:B------:R-:W-:-:S03]  /*0a60*/  LEA.HI.X R15, R16, UR17, R15, 0x3, P0 ;  /* 0x00000011100f7c11 */ /* 0x000fc600080f1c0f */
[----:B------:R-:W5:Y:S04]  /*0a70*/  LDG.E.64 R16, desc[UR12][R26.64+0x30] ;  /* 0x0000300c1a107981 */ /* 0x000f68000c1e1b00 */
[----:B------:R-:W5:Y:S01]  /*0a80*/  LDG.E.64 R14, desc[UR12][R14.64] ;  /* 0x0000000c0e0e7981 */ /* 0x000f62000c1e1b00 */
[----:B------:R-:W-:-:S04]  /*0a90*/  UIADD3 UR8, UPT, UPT, UR8, 0x4, URZ ;  /* 0x0000000408087890 */ /* 0x000fc8000fffe0ff */
[----:B------:R-:W-:Y:S01]  /*0aa0*/  UISETP.NE.AND UP1, UPT, UR8, URZ, UPT ;  /* 0x000000ff0800728c */ /* 0x000fe2000bf25270 */
[----:B------:R-:W-:Y:S01]  /*0ab0*/  VIADD R35, R35, 0x8 ;  /* 0x0000000823237836 */ /* 0x000fe20000000000 */
[----:B------:R-:W-:Y:S01]  /*0ac0*/  UIADD3 UR7, UPT, UPT, UR7, 0x4, URZ ;  /* 0x0000000407077890 */ /* 0x000fe2000fffe0ff */
[C---:B--2---:R-:W-:Y:S02]  /*0ad0*/  DFMA R22, R18.reuse, R22, R24 ;  /* 0x000000161216722b */ /* 0x044fe40000000018 */
[----:B----4-:R-:W-:Y:S01]  /*0ae0*/  DFMA R12, R18, R20, R12 ;  /* 0x00000014120c722b */ /* 0x010fe2000000000c */
[----:B------:R-:W-:-:S05]  /*0af0*/  IADD3 R20, PT, PT, RZ, -UR19, RZ ;  /* 0x80000013ff147c10 */ /* 0x000fca000fffe0ff */
[C---:B-----5:R-:W-:Y:S02]  /*0b00*/  DFMA R16, R14.reuse, R16, R22 ;  /* 0x000000100e10722b */ /* 0x060fe40000000016 */
[----:B---3--:R-:W-:Y:S01]  /*0b10*/  DFMA R28, R14, R28, R12 ;  /* 0x0000001c0e1c722b */ /* 0x008fe2000000000c */
[C---:B------:R-:W-:Y:S01]  /*0b20*/  IMAD R5, R20.reuse, 0x4, R5 ;  /* 0x0000000414057824 */ /* 0x040fe200078e0205 */
[C---:B------:R-:W-:Y:S01]  /*0b30*/  LEA R36, R20.reuse, R36, 0x2 ;  /* 0x0000002414247211 */ /* 0x040fe200078e10ff */
[C---:B------:R-:W-:Y:S02]  /*0b40*/  IMAD R34, R20.reuse, 0x4, R34 ;  /* 0x0000000414227824 */ /* 0x040fe400078e0222 */
[----:B------:R-:W-:Y:S01]  /*0b50*/  IMAD R33, R20, 0x4, R33 ;  /* 0x0000000414217824 */ /* 0x000fe200078e0221 */
[----:B------:R-:W-:Y:S06]  /*0b60*/  BRA.U UP1, `(.L_x_2) ;  /* 0xfffffffd011c7547 */ /* 0x000fec000b83ffff */
.L_x_1:
[----:B------:R-:W-:Y:S05]  /*0b70*/  BRA.U !UP0, `(.L_x_3) ;  /* 0x0000000108987547 */ /* 0x000fea000b800000 */
[----:B------:R-:W-:Y:S01]  /*0b80*/  IADD3 R5, PT, PT, RZ, -UR7, RZ ;  /* 0x80000007ff057c10 */ /* 0x000fe2000fffe0ff */
[----:B------:R-:W0:Y:S01]  /*0b90*/  LDCU UR11, c[0x0][0x3b8] ;  /* 0x00007700ff0b77ac */ /* 0x000e220008000800 */
[----:B------:R-:W1:Y:S01]  /*0ba0*/  LDC.64 R14, c[0x0][0x390] ;  /* 0x0000e400ff0e7b82 */ /* 0x000e620000000a00 */
[----:B------:R-:W-:Y:S01]  /*0bb0*/  VIADD R11, R30, UR7 ;  /* 0x000000071e0b7c36 */ /* 0x000fe20008000000 */
[----:B------:R-:W-:Y:S01]  /*0bc0*/  IADD3 R22, PT, PT, R31, UR5, RZ ;  /* 0x000000051f167c10 */ /* 0x000fe2000fffe0ff */
[----:B------:R-:W-:Y:S02]  /*0bd0*/  UIMAD UR8, UR7, UR19, UR19 ;  /* 0x00000013070872a4 */ /* 0x000fe4000f8e0213 */
[----:B------:R-:W-:Y:S01]  /*0be0*/  IMAD R5, R5, UR19, R4 ;  /* 0x0000001305057c24 */ /* 0x000fe2000f8e0204 */
[----:B------:R-:W2:Y:S01]  /*0bf0*/  LDCU.64 UR14, c[0x0][0x3b0] ;  /* 0x00007600ff0e77ac */ /* 0x000ea20008000a00 */
[----:B------:R-:W-:-:S03]  /*0c00*/  IMAD.U32 R20, RZ, RZ, UR6 ;  /* 0x00000006ff147e24 */ /* 0x000fc6000f8e00ff */
[----:B------:R-:W-:Y:S01]  /*0c10*/  I2FP.F32.S32 R5, R5 ;  /* 0x0000000500057245 */ /* 0x000fe20000201400 */
[----:B------:R-:W-:Y:S01]  /*0c20*/  VIADD R12, R4, -UR8 ;  /* 0x80000008040c7c36 */ /* 0x000fe20008000000 */
[----:B------:R-:W-:Y:S02]  /*0c30*/  IADD3 R20, PT, PT, R3, -0x1, R20 ;  /* 0xffffffff03147810 */ /* 0x000fe40007ffe014 */
[----:B------:R-:W3:Y:S02]  /*0c40*/  F2I.S64 R18, |R5| ;  /* 0x4000000500127311 */ /* 0x000ee40000201900 */
[----:B------:R-:W-:Y:S01]  /*0c50*/  I2FP.F32.S32 R12, R12 ;  /* 0x0000000c000c7245 */ /* 0x000fe20000201400 */
[----:B0-----:R-:W-:-:S05]  /*0c60*/  UIMAD UR7, UR11, UR11, URZ ;  /* 0x0000000b0b0772a4 */ /* 0x001fca000f8e02ff */
[----:B------:R-:W0:Y:S01]  /*0c70*/  F2I.S64 R12, |R12| ;  /* 0x4000000c000c7311 */ /* 0x000e220000201900 */
[----:B------:R-:W-:-:S04]  /*0c80*/  IMAD R11, R22, UR7, R11 ;  /* 0x00000007160b7c24 */ /* 0x000fc8000f8e020b */
[----:B------:R-:W-:Y:S01]  /*0c90*/  IMAD R11, R20, UR11, R11 ;  /* 0x0000000b140b7c24 */ /* 0x000fe2000f8e020b */
[----:B---3--:R-:W-:-:S03]  /*0ca0*/  IADD3 R18, P0, PT, R18, R10, RZ ;  /* 0x0000000a12127210 */ /* 0x008fc60007f1e0ff */
[----:B------:R-:W-:Y:S01]  /*0cb0*/  IMAD.SHL.U32 R11, R11, 0x2, RZ ;  /* 0x000000020b0b7824 */ /* 0x000fe200078e00ff */
[----:B------:R-:W-:Y:S02]  /*0cc0*/  IADD3.X R19, PT, PT, R19, R32, RZ, P0, !PT ;  /* 0x0000002013137210 */ /* 0x000fe400007fe4ff */
[----:B--2---:R-:W-:Y:S02]  /*0cd0*/  LEA R20, P0, R18, UR14, 0x3 ;  /* 0x0000000e12147c11 */ /* 0x004fe4000f8018ff */
[----:B0-----:R-:W-:Y:S01]  /*0ce0*/  IADD3 R5, P1, PT, R12, R10, RZ ;  /* 0x0000000a0c057210 */ /* 0x001fe20007f3e0ff */
[----:B-1----:R-:W-:Y:S01]  /*0cf0*/  IMAD.WIDE R10, R11, 0x8, R14 ;  /* 0x000000080b0a7825 */ /* 0x002fe200078e020e */
[----:B------:R-:W-:Y:S02]  /*0d00*/  LEA.HI.X R21, R18, UR15, R19, 0x3, P0 ;  /* 0x0000000f12157c11 */ /* 0x000fe400080f1c13 */
[----:B------:R-:W-:Y:S01]  /*0d10*/  LEA R12, P0, R5, UR14, 0x3 ;  /* 0x0000000e050c7c11 */ /* 0x000fe2000f8018ff */
[----:B------:R-:W-:Y:S01]  /*0d20*/  IMAD.X R32, R13, 0x1, R32, P1 ;  /* 0x000000010d207824 */ /* 0x000fe200008e0620 */
[----:B------:R-:W2:Y:S04]  /*0d30*/  LDG.E.64 R14, desc[UR12][R10.64] ;  /* 0x0000000c0a0e7981 */ /* 0x000ea8000c1e1b00 */
[----:B------:R-:W2:Y:S01]  /*0d40*/  LDG.E.64 R20, desc[UR12][R20.64] ;  /* 0x0000000c14147981 */ /* 0x000ea2000c1e1b00 */
[----:B------:R-:W-:-:S03]  /*0d50*/  LEA.HI.X R13, R5, UR15, R32, 0x3, P0 ;  /* 0x0000000f050d7c11 */ /* 0x000fc600080f1c20 */
[----:B------:R-:W3:Y:S04]  /*0d60*/  LDG.E.64 R22, desc[UR12][R10.64+0x8] ;  /* 0x0000080c0a167981 */ /* 0x000ee8000c1e1b00 */
[----:B------:R-:W4:Y:S04]  /*0d70*/  LDG.E.64 R18, desc[UR12][R10.64+0x10] ;  /* 0x0000100c0a127981 */ /* 0x000f28000c1e1b00 */
[----:B------:R-:W4:Y:S04]  /*0d80*/  LDG.E.64 R12, desc[UR12][R12.64] ;  /* 0x0000000c0c0c7981 */ /* 0x000f28000c1e1b00 */
[----:B------:R-:W5:Y:S01]  /*0d90*/  LDG.E.64 R24, desc[UR12][R10.64+0x18] ;  /* 0x0000180c0a187981 */ /* 0x000f62000c1e1b00 */
[----:B--2---:R-:W-:-:S02]  /*0da0*/  DFMA R14, R20, R14, R16 ;  /* 0x0000000e140e722b */ /* 0x004fc40000000010 */
[----:B---3--:R-:W-:-:S06]  /*0db0*/  DFMA R22, R20, R22, R28 ;  /* 0x000000161416722b */ /* 0x008fcc000000001c */
[C---:B----4-:R-:W-:Y:S02]  /*0dc0*/  DFMA R16, R12.reuse, R18, R14 ;  /* 0x000000120c10722b */ /* 0x050fe4000000000e */
[----:B-----5:R-:W-:-:S11]  /*0dd0*/  DFMA R28, R12, R24, R22 ;  /* 0x000000180c1c722b */ /* 0x020fd60000000016 */
.L_x_3:
[----:B------:R-:W-:-:S04]  /*0de0*/  UIADD3 UR6, UPT, UPT, UR6, 0x1, URZ ;  /* 0x0000000106067890 */ /* 0x000fc8000fffe0ff */
[----:B------:R-:W-:-:S09]  /*0df0*/  UISETP.NE.AND UP0, UPT, UR6, UR4, UPT ;  /* 0x000000040600728c */ /* 0x000fd2000bf05270 */
[----:B------:R-:W-:Y:S05]  /*0e00*/  BRA.U UP0, `(.L_x_4) ;  /* 0xfffffff500b87547 */ /* 0x000fea000b83ffff */
[----:B------:R-:W-:-:S04]  /*0e10*/  UIADD3 UR5, UPT, UPT, UR5, 0x1, URZ ;  /* 0x0000000105057890 */ /* 0x000fc8000fffe0ff */
[----:B------:R-:W-:-:S09]  /*0e20*/  UISETP.NE.AND UP0, UPT, UR5, UR4, UPT ;  /* 0x000000040500728c */ /* 0x000fd2000bf05270 */
[----:B------:R-:W-:Y:S05]  /*0e30*/  BRA.U UP0, `(.L_x_5) ;  /* 0xfffffff500987547 */ /* 0x000fea000b83ffff */
.L_x_0:
[----:B------:R-:W0:Y:S08]  /*0e40*/  LDC.64 R2, c[0x0][0x380] ;  /* 0x0000e000ff027b82 */ /* 0x000e300000000a00 */
[----:B------:R-:W1:Y:S01]  /*0e50*/  LDC.64 R4, c[0x0][0x388] ;  /* 0x0000e200ff047b82 */ /* 0x000e620000000a00 */
[----:B0-----:R-:W-:-:S05]  /*0e60*/  IMAD.WIDE R2, R0, 0x8, R2 ;  /* 0x0000000800027825 */ /* 0x001fca00078e0202 */
[----:B------:R-:W-:Y:S01]  /*0e70*/  STG.E.64 desc[UR12][R2.64], R16 ;  /* 0x0000001002007986 */ /* 0x000fe2000c101b0c */
[----:B-1----:R-:W-:-:S05]  /*0e80*/  IMAD.WIDE R4, R0, 0x8, R4 ;  /* 0x0000000800047825 */ /* 0x002fca00078e0204 */
[----:B------:R-:W-:Y:S01]  /*0e90*/  STG.E.64 desc[UR12][R4.64], R28 ;  /* 0x0000001c04007986 */ /* 0x000fe2000c101b0c */
[----:B------:R-:W-:Y:S05]  /*0ea0*/  EXIT ;  /* 0x000000000000794d */ /* 0x000fea0003800000 */
.L_x_6:
[----:B------:R-:W-:-:S00]  /*0eb0*/  BRA `(.L_x_6) ;  /* 0xfffffffc00fc7947 */ /* 0x000fc0000383ffff */
[----:B------:R-:W-:-:S00]  /*0ec0*/  NOP ;  /* 0x0000000000007918 */ /* 0x000fc00000000000 */
        /* <DEDUP_REMOVED lines=11> */
.L_x_7:


//--------------------- .nv.shared.reserved.0     --------------------------
	.section	.nv.shared.reserved.0,"aw",@nobits
	.weak		__nv_reservedSMEM_offset_0_alias
	.size		__nv_reservedSMEM_offset_0_alias, 0, 64
	.other		__nv_reservedSMEM_offset_0_alias,@"STO_CUDA_RESERVED_SHARED STV_DEFAULT"
__nv_reservedSMEM_offset_0_alias:
	.zero		0
	.zero		64


//--------------------- .nv.constant0._Z6Conv3DPdS_S_S_S_S_S_iiiii --------------------------
	.section	.nv.constant0._Z6Conv3DPdS_S_S_S_S_S_iiiii,"a",@progbits
	.sectionflags	@""
	.align	4
.nv.constant0._Z6Conv3DPdS_S_S_S_S_S_iiiii:
	.zero		972


//--------------------- SYMBOLS --------------------------

	.type		.nv.reservedSmem.offset0,@object
	.size		.nv.reservedSmem.offset0,0x4
